//
// Generated by NVIDIA NVVM Compiler
//
// Compiler Build ID: CL-36424714
// Cuda compilation tools, release 13.0, V13.0.88
// Based on NVVM 20.0.0
//

.version 9.0
.target sm_100
.address_size 64

	// .globl	_Z20fused_gemm_bias_geluPKfS0_S0_Pfiii

.visible .entry _Z20fused_gemm_bias_geluPKfS0_S0_Pfiii(
	.param .u64 .ptr .align 1 _Z20fused_gemm_bias_geluPKfS0_S0_Pfiii_param_0,
	.param .u64 .ptr .align 1 _Z20fused_gemm_bias_geluPKfS0_S0_Pfiii_param_1,
	.param .u64 .ptr .align 1 _Z20fused_gemm_bias_geluPKfS0_S0_Pfiii_param_2,
	.param .u64 .ptr .align 1 _Z20fused_gemm_bias_geluPKfS0_S0_Pfiii_param_3,
	.param .u32 _Z20fused_gemm_bias_geluPKfS0_S0_Pfiii_param_4,
	.param .u32 _Z20fused_gemm_bias_geluPKfS0_S0_Pfiii_param_5,
	.param .u32 _Z20fused_gemm_bias_geluPKfS0_S0_Pfiii_param_6
)
{
	.reg .pred 	%p<15>;
	.reg .b32 	%r<41>;
	.reg .b32 	%f<92>;
	.reg .b64 	%rd<57>;

	ld.param.u64 	%rd8, [_Z20fused_gemm_bias_geluPKfS0_S0_Pfiii_param_0];
	ld.param.u64 	%rd9, [_Z20fused_gemm_bias_geluPKfS0_S0_Pfiii_param_1];
	ld.param.u64 	%rd6, [_Z20fused_gemm_bias_geluPKfS0_S0_Pfiii_param_2];
	ld.param.u64 	%rd7, [_Z20fused_gemm_bias_geluPKfS0_S0_Pfiii_param_3];
	ld.param.u32 	%r20, [_Z20fused_gemm_bias_geluPKfS0_S0_Pfiii_param_4];
	ld.param.u32 	%r18, [_Z20fused_gemm_bias_geluPKfS0_S0_Pfiii_param_5];
	ld.param.u32 	%r19, [_Z20fused_gemm_bias_geluPKfS0_S0_Pfiii_param_6];
	cvta.to.global.u64 	%rd1, %rd9;
	cvta.to.global.u64 	%rd2, %rd8;
	mov.u32 	%r21, %ctaid.y;
	mov.u32 	%r22, %ntid.y;
	mov.u32 	%r23, %tid.y;
	mad.lo.s32 	%r1, %r21, %r22, %r23;
	mov.u32 	%r24, %ctaid.x;
	mov.u32 	%r25, %ntid.x;
	mov.u32 	%r26, %tid.x;
	mad.lo.s32 	%r2, %r24, %r25, %r26;
	setp.ge.s32 	%p1, %r1, %r20;
	setp.ge.s32 	%p2, %r2, %r18;
	or.pred  	%p3, %p1, %p2;
	@%p3 bra 	$L__BB0_14;
	setp.lt.s32 	%p4, %r19, 1;
	mov.f32 	%f91, 0f00000000;
	@%p4 bra 	$L__BB0_13;
	mul.lo.s32 	%r3, %r19, %r1;
	and.b32  	%r4, %r19, 7;
	setp.lt.u32 	%p5, %r19, 8;
	mov.f32 	%f91, 0f00000000;
	mov.b32 	%r39, 0;
	@%p5 bra 	$L__BB0_5;
	and.b32  	%r39, %r19, 2147483640;
	neg.s32 	%r37, %r39;
	shl.b32 	%r7, %r18, 3;
	mul.wide.u32 	%rd10, %r3, 4;
	add.s64 	%rd11, %rd10, %rd2;
	add.s64 	%rd56, %rd11, 16;
	mov.f32 	%f91, 0f00000000;
	mul.wide.s32 	%rd14, %r18, 4;
	mov.u32 	%r36, %r2;
$L__BB0_4:
	.pragma "nounroll";
	ld.global.nc.f32 	%f17, [%rd56+-16];
	mul.wide.s32 	%rd12, %r36, 4;
	add.s64 	%rd13, %rd1, %rd12;
	ld.global.nc.f32 	%f18, [%rd13];
	fma.rn.f32 	%f19, %f17, %f18, %f91;
	ld.global.nc.f32 	%f20, [%rd56+-12];
	add.s64 	%rd15, %rd13, %rd14;
	ld.global.nc.f32 	%f21, [%rd15];
	fma.rn.f32 	%f22, %f20, %f21, %f19;
	ld.global.nc.f32 	%f23, [%rd56+-8];
	add.s64 	%rd16, %rd15, %rd14;
	ld.global.nc.f32 	%f24, [%rd16];
	fma.rn.f32 	%f25, %f23, %f24, %f22;
	ld.global.nc.f32 	%f26, [%rd56+-4];
	add.s64 	%rd17, %rd16, %rd14;
	ld.global.nc.f32 	%f27, [%rd17];
	fma.rn.f32 	%f28, %f26, %f27, %f25;
	ld.global.nc.f32 	%f29, [%rd56];
	add.s64 	%rd18, %rd17, %rd14;
	ld.global.nc.f32 	%f30, [%rd18];
	fma.rn.f32 	%f31, %f29, %f30, %f28;
	ld.global.nc.f32 	%f32, [%rd56+4];
	add.s64 	%rd19, %rd18, %rd14;
	ld.global.nc.f32 	%f33, [%rd19];
	fma.rn.f32 	%f34, %f32, %f33, %f31;
	ld.global.nc.f32 	%f35, [%rd56+8];
	add.s64 	%rd20, %rd19, %rd14;
	ld.global.nc.f32 	%f36, [%rd20];
	fma.rn.f32 	%f37, %f35, %f36, %f34;
	ld.global.nc.f32 	%f38, [%rd56+12];
	add.s64 	%rd21, %rd20, %rd14;
	ld.global.nc.f32 	%f39, [%rd21];
	fma.rn.f32 	%f91, %f38, %f39, %f37;
	add.s32 	%r37, %r37, 8;
	add.s32 	%r36, %r36, %r7;
	add.s64 	%rd56, %rd56, 32;
	setp.ne.s32 	%p6, %r37, 0;
	@%p6 bra 	$L__BB0_4;
$L__BB0_5:
	setp.eq.s32 	%p7, %r4, 0;
	@%p7 bra 	$L__BB0_13;
	and.b32  	%r13, %r19, 3;
	setp.lt.u32 	%p8, %r4, 4;
	@%p8 bra 	$L__BB0_8;
	add.s32 	%r28, %r39, %r3;
	mul.wide.u32 	%rd22, %r28, 4;
	add.s64 	%rd23, %rd2, %rd22;
	ld.global.nc.f32 	%f41, [%rd23];
	mad.lo.s32 	%r29, %r39, %r18, %r2;
	mul.wide.s32 	%rd24, %r29, 4;
	add.s64 	%rd25, %rd1, %rd24;
	ld.global.nc.f32 	%f42, [%rd25];
	fma.rn.f32 	%f43, %f41, %f42, %f91;
	cvt.u64.u32 	%rd26, %r3;
	cvt.u64.u32 	%rd27, %r39;
	add.s64 	%rd28, %rd27, %rd26;
	shl.b64 	%rd29, %rd28, 2;
	add.s64 	%rd30, %rd2, %rd29;
	ld.global.nc.f32 	%f44, [%rd30+4];
	mul.wide.s32 	%rd31, %r18, 4;
	add.s64 	%rd32, %rd25, %rd31;
	ld.global.nc.f32 	%f45, [%rd32];
	fma.rn.f32 	%f46, %f44, %f45, %f43;
	ld.global.nc.f32 	%f47, [%rd30+8];
	add.s64 	%rd33, %rd32, %rd31;
	ld.global.nc.f32 	%f48, [%rd33];
	fma.rn.f32 	%f49, %f47, %f48, %f46;
	ld.global.nc.f32 	%f50, [%rd30+12];
	add.s64 	%rd34, %rd33, %rd31;
	ld.global.nc.f32 	%f51, [%rd34];
	fma.rn.f32 	%f91, %f50, %f51, %f49;
	add.s32 	%r39, %r39, 4;
$L__BB0_8:
	setp.eq.s32 	%p9, %r13, 0;
	@%p9 bra 	$L__BB0_13;
	setp.eq.s32 	%p10, %r13, 1;
	@%p10 bra 	$L__BB0_11;
	add.s32 	%r30, %r39, %r3;
	mul.wide.u32 	%rd35, %r30, 4;
	add.s64 	%rd36, %rd2, %rd35;
	ld.global.nc.f32 	%f53, [%rd36];
	mad.lo.s32 	%r31, %r39, %r18, %r2;
	mul.wide.s32 	%rd37, %r31, 4;
	add.s64 	%rd38, %rd1, %rd37;
	ld.global.nc.f32 	%f54, [%rd38];
	fma.rn.f32 	%f55, %f53, %f54, %f91;
	cvt.u64.u32 	%rd39, %r3;
	cvt.u64.u32 	%rd40, %r39;
	add.s64 	%rd41, %rd40, %rd39;
	shl.b64 	%rd42, %rd41, 2;
	add.s64 	%rd43, %rd2, %rd42;
	ld.global.nc.f32 	%f56, [%rd43+4];
	mul.wide.s32 	%rd44, %r18, 4;
	add.s64 	%rd45, %rd38, %rd44;
	ld.global.nc.f32 	%f57, [%rd45];
	fma.rn.f32 	%f91, %f56, %f57, %f55;
	add.s32 	%r39, %r39, 2;
$L__BB0_11:
	and.b32  	%r32, %r19, 1;
	setp.eq.b32 	%p11, %r32, 1;
	not.pred 	%p12, %p11;
	@%p12 bra 	$L__BB0_13;
	add.s32 	%r33, %r39, %r3;
	mul.wide.u32 	%rd46, %r33, 4;
	add.s64 	%rd47, %rd2, %rd46;
	ld.global.nc.f32 	%f58, [%rd47];
	mad.lo.s32 	%r34, %r39, %r18, %r2;
	mul.wide.s32 	%rd48, %r34, 4;
	add.s64 	%rd49, %rd1, %rd48;
	ld.global.nc.f32 	%f59, [%rd49];
	fma.rn.f32 	%f91, %f58, %f59, %f91;
$L__BB0_13:
	cvta.to.global.u64 	%rd50, %rd6;
	mul.wide.s32 	%rd51, %r2, 4;
	add.s64 	%rd52, %rd50, %rd51;
	ld.global.nc.f32 	%f60, [%rd52];
	add.f32 	%f61, %f91, %f60;
	mul.f32 	%f62, %f61, 0f3F000000;
	mul.f32 	%f63, %f61, 0f3D372713;
	mul.f32 	%f64, %f61, %f63;
	fma.rn.f32 	%f65, %f61, %f64, %f61;
	mul.f32 	%f66, %f65, 0f3F4C422A;
	abs.f32 	%f67, %f66;
	mul.f32 	%f68, %f67, 0f4038AA3B;
	ex2.approx.ftz.f32 	%f69, %f68;
	add.f32 	%f70, %f69, 0f3F800000;
	rcp.approx.ftz.f32 	%f71, %f70;
	fma.rn.f32 	%f72, %f71, 0fC0000000, 0f3F800000;
	setp.ge.f32 	%p13, %f67, 0f41102CB4;
	selp.f32 	%f73, 0f3F800000, %f72, %p13;
	copysign.f32 	%f74, %f66, %f73;
	mul.f32 	%f75, %f66, %f66;
	fma.rn.f32 	%f76, %f75, 0f3C80F082, 0fBD563CAE;
	fma.rn.f32 	%f77, %f76, %f75, 0f3E085941;
	fma.rn.f32 	%f78, %f77, %f75, 0fBEAAA9ED;
	fma.rn.f32 	%f79, %f78, %f75, 0f00000000;
	fma.rn.f32 	%f80, %f79, %f66, %f66;
	setp.ge.f32 	%p14, %f67, 0f3F19999A;
	selp.f32 	%f81, %f74, %f80, %p14;
	add.f32 	%f82, %f81, 0f3F800000;
	mul.f32 	%f83, %f62, %f82;
	mad.lo.s32 	%r35, %r18, %r1, %r2;
	cvta.to.global.u64 	%rd53, %rd7;
	mul.wide.s32 	%rd54, %r35, 4;
	add.s64 	%rd55, %rd53, %rd54;
	st.global.f32 	[%rd55], %f83;
$L__BB0_14:
	ret;

}


// ===== COMPILED SASS (sm_100) =====

	.target	sm_100

	.elftype	@"ET_EXEC"


//--------------------- .note.nv.tkinfo           --------------------------
	.section	.note.nv.tkinfo,"",@"SHT_NOTE"
	.sectionflags	@"SHF_NOTE_NV_TKINFO"
	.tkinfo
        /*0018*/ 	.word	0x00000002
        /*0030*/ 	.string	""
        /*0030*/ 	.string	"ptxas"
        /*0030*/ 	.string	"Cuda compilation tools, release 13.0, V13.0.88"
        /*0030*/ 	.string	"Build cuda_13.0.r13.0/compiler.36424714_0"
        /*0030*/ 	.string	"-arch sm_100 -m 64 "



//--------------------- .note.nv.cuinfo           --------------------------
	.section	.note.nv.cuinfo,"",@"SHT_NOTE"
	.sectionflags	@"SHF_NOTE_NV_CUINFO"
        /*0018*/ 	.short	0x0002
        /*001a*/ 	.short	0x0064
        /*001c*/ 	.short	0x0082
	.zero		2


//--------------------- .nv.info                  --------------------------
	.section	.nv.info,"",@"SHT_CUDA_INFO"
	.align	4


	//----- nvinfo : EIATTR_REGCOUNT
	.align		4
        /*0000*/ 	.byte	0x04, 0x2f
        /*0002*/ 	.short	(.L_1 - .L_0)
	.align		4
.L_0:
        /*0004*/ 	.word	index@(_Z20fused_gemm_bias_geluPKfS0_S0_Pfiii)
        /*0008*/ 	.word	0x00000020


	//----- nvinfo : EIATTR_FRAME_SIZE
	.align		4
.L_1:
        /*000c*/ 	.byte	0x04, 0x11
        /*000e*/ 	.short	(.L_3 - .L_2)
	.align		4
.L_2:
        /*0010*/ 	.word	index@(_Z20fused_gemm_bias_geluPKfS0_S0_Pfiii)
        /*0014*/ 	.word	0x00000000


	//----- nvinfo : EIATTR_MIN_STACK_SIZE
	.align		4
.L_3:
        /*0018*/ 	.byte	0x04, 0x12
        /*001a*/ 	.short	(.L_5 - .L_4)
	.align		4
.L_4:
        /*001c*/ 	.word	index@(_Z20fused_gemm_bias_geluPKfS0_S0_Pfiii)
        /*0020*/ 	.word	0x00000000
.L_5:


//--------------------- .nv.compat                --------------------------
	.section	.nv.compat,"",@"SHT_CUDA_COMPAT_INFO"
	.align	4
        /*0000*/ 	.byte	0x02, 0x09, 0x00, 0x00, 0x02, 0x02, 0x01, 0x00, 0x02, 0x05, 0x05, 0x00, 0x03, 0x07, 0x01, 0x01
        /*0010*/ 	.byte	0x02, 0x03, 0x00, 0x00, 0x02, 0x06, 0x01, 0x00, 0x04, 0x0b, 0x08, 0x00, 0x01, 0x00, 0x00, 0x00
        /*0020*/ 	.byte	0x00, 0x00, 0x00, 0x00


//--------------------- .nv.info._Z20fused_gemm_bias_geluPKfS0_S0_Pfiii --------------------------
	.section	.nv.info._Z20fused_gemm_bias_geluPKfS0_S0_Pfiii,"",@"SHT_CUDA_INFO"
	.sectionflags	@""
	.align	4


	//----- nvinfo : EIATTR_CUDA_API_VERSION
	.align		4
        /*0000*/ 	.byte	0x04, 0x37
        /*0002*/ 	.short	(.L_7 - .L_6)
.L_6:
        /*0004*/ 	.word	0x00000082


	//----- nvinfo : EIATTR_KPARAM_INFO
	.align		4
.L_7:
        /*0008*/ 	.byte	0x04, 0x17
        /*000a*/ 	.short	(.L_9 - .L_8)
.L_8:
        /*000c*/ 	.word	0x00000000
        /*0010*/ 	.short	0x0006
        /*0012*/ 	.short	0x0028
        /*0014*/ 	.byte	0x00, 0xf0, 0x11, 0x00


	//----- nvinfo : EIATTR_KPARAM_INFO
	.align		4
.L_9:
        /*0018*/ 	.byte	0x04, 0x17
        /*001a*/ 	.short	(.L_11 - .L_10)
.L_10:
        /*001c*/ 	.word	0x00000000
        /*0020*/ 	.short	0x0005
        /*0022*/ 	.short	0x0024
        /*0024*/ 	.byte	0x00, 0xf0, 0x11, 0x00


	//----- nvinfo : EIATTR_KPARAM_INFO
	.align		4
.L_11:
        /*0028*/ 	.byte	0x04, 0x17
        /*002a*/ 	.short	(.L_13 - .L_12)
.L_12:
        /*002c*/ 	.word	0x00000000
        /*0030*/ 	.short	0x0004
        /*0032*/ 	.short	0x0020
        /*0034*/ 	.byte	0x00, 0xf0, 0x11, 0x00


	//----- nvinfo : EIATTR_KPARAM_INFO
	.align		4
.L_13:
        /*0038*/ 	.byte	0x04, 0x17
        /*003a*/ 	.short	(.L_15 - .L_14)
.L_14:
        /*003c*/ 	.word	0x00000000
        /*0040*/ 	.short	0x0003
        /*0042*/ 	.short	0x0018
        /*0044*/ 	.byte	0x00, 0xf5, 0x21, 0x00


	//----- nvinfo : EIATTR_KPARAM_INFO
	.align		4
.L_15:
        /*0048*/ 	.byte	0x04, 0x17
        /*004a*/ 	.short	(.L_17 - .L_16)
.L_16:
        /*004c*/ 	.word	0x00000000
        /*0050*/ 	.short	0x0002
        /*0052*/ 	.short	0x0010
        /*0054*/ 	.byte	0x00, 0xf5, 0x21, 0x00


	//----- nvinfo : EIATTR_KPARAM_INFO
	.align		4
.L_17:
        /*0058*/ 	.byte	0x04, 0x17
        /*005a*/ 	.short	(.L_19 - .L_18)
.L_18:
        /*005c*/ 	.word	0x00000000
        /*0060*/ 	.short	0x0001
        /*0062*/ 	.short	0x0008
        /*0064*/ 	.byte	0x00, 0xf5, 0x21, 0x00


	//----- nvinfo : EIATTR_KPARAM_INFO
	.align		4
.L_19:
        /*0068*/ 	.byte	0x04, 0x17
        /*006a*/ 	.short	(.L_21 - .L_20)
.L_20:
        /*006c*/ 	.word	0x00000000
        /*0070*/ 	.short	0x0000
        /*0072*/ 	.short	0x0000
        /*0074*/ 	.byte	0x00, 0xf5, 0x21, 0x00


	//----- nvinfo : EIATTR_SPARSE_MMA_MASK
	.align		4
.L_21:
        /*0078*/ 	.byte	0x03, 0x50
        /*007a*/ 	.short	0x0000


	//----- nvinfo : EIATTR_MAXREG_COUNT
	.align		4
        /*007c*/ 	.byte	0x03, 0x1b
        /*007e*/ 	.short	0x00ff


	//----- nvinfo : EIATTR_MERCURY_ISA_VERSION
	.align		4
        /*0080*/ 	.byte	0x03, 0x5f
        /*0082*/ 	.short	0x0101


	//----- nvinfo : EIATTR_VRC_CTA_INIT_COUNT
	.align		4
        /*0084*/ 	.byte	0x02, 0x4a
	.zero		1
	.zero		1


	//----- nvinfo : EIATTR_EXIT_INSTR_OFFSETS
	.align		4
        /*0088*/ 	.byte	0x04, 0x1c
        /*008a*/ 	.short	(.L_23 - .L_22)


	//   ....[0]....
.L_22:
        /*008c*/ 	.word	0x000000c0


	//   ....[1]....
        /*0090*/ 	.word	0x00000aa0


	//----- nvinfo : EIATTR_CBANK_PARAM_SIZE
	.align		4
.L_23:
        /*0094*/ 	.byte	0x03, 0x19
        /*0096*/ 	.short	0x002c


	//----- nvinfo : EIATTR_PARAM_CBANK
	.align		4
        /*0098*/ 	.byte	0x04, 0x0a
        /*009a*/ 	.short	(.L_25 - .L_24)
	.align		4
.L_24:
        /*009c*/ 	.word	index@(.nv.constant0._Z20fused_gemm_bias_geluPKfS0_S0_Pfiii)
        /*00a0*/ 	.short	0x0380
        /*00a2*/ 	.short	0x002c


	//----- nvinfo : EIATTR_SW_WAR
	.align		4
.L_25:
        /*00a4*/ 	.byte	0x04, 0x36
        /*00a6*/ 	.short	(.L_27 - .L_26)
.L_26:
        /*00a8*/ 	.word	0x00000008
.L_27:


//--------------------- .nv.callgraph             --------------------------
	.section	.nv.callgraph,"",@"SHT_CUDA_CALLGRAPH"
	.align	4
	.sectionentsize	8
	.align		4
        /*0000*/ 	.word	0x00000000
	.align		4
        /*0004*/ 	.word	0xffffffff
	.align		4
        /*0008*/ 	.word	0x00000000
	.align		4
        /*000c*/ 	.word	0xfffffffe
	.align		4
        /*0010*/ 	.word	0x00000000
	.align		4
        /*0014*/ 	.word	0xfffffffd
	.align		4
        /*0018*/ 	.word	0x00000000
	.align		4
        /*001c*/ 	.word	0xfffffffc


//--------------------- .text._Z20fused_gemm_bias_geluPKfS0_S0_Pfiii --------------------------
	.section	.text._Z20fused_gemm_bias_geluPKfS0_S0_Pfiii,"ax",@progbits
	.align	128
        .global         _Z20fused_gemm_bias_geluPKfS0_S0_Pfiii
        .type           _Z20fused_gemm_bias_geluPKfS0_S0_Pfiii,@function
        .size           _Z20fused_gemm_bias_geluPKfS0_S0_Pfiii,(.L_x_5 - _Z20fused_gemm_bias_geluPKfS0_S0_Pfiii)
        .other          _Z20fused_gemm_bias_geluPKfS0_S0_Pfiii,@"STO_CUDA_ENTRY STV_DEFAULT"
_Z20fused_gemm_bias_geluPKfS0_S0_Pfiii:
.text._Z20fused_gemm_bias_geluPKfS0_S0_Pfiii:
[----:B------:R-:W-:Y:S01]  /*0000*/  LDC R1, c[0x0][0x37c] ;  /* 0x0000df00ff017b82 */ /* 0x000fe20000000800 */
[----:B------:R-:W0:Y:S07]  /*0010*/  S2R R7, SR_TID.X ;  /* 0x0000000000077919 */ /* 0x000e2e0000002100 */
[----:B------:R-:W1:Y:S01]  /*0020*/  LDC R18, c[0x0][0x364] ;  /* 0x0000d900ff127b82 */ /* 0x000e620000000800 */
[----:B------:R-:W1:Y:S07]  /*0030*/  S2R R5, SR_TID.Y ;  /* 0x0000000000057919 */ /* 0x000e6e0000002200 */
[----:B------:R-:W0:Y:S08]  /*0040*/  S2UR UR5, SR_CTAID.X ;  /* 0x00000000000579c3 */ /* 0x000e300000002500 */
[----:B------:R-:W0:Y:S08]  /*0050*/  LDC R20, c[0x0][0x360] ;  /* 0x0000d800ff147b82 */ /* 0x000e300000000800 */
[----:B------:R-:W1:Y:S08]  /*0060*/  S2UR UR4, SR_CTAID.Y ;  /* 0x00000000000479c3 */ /* 0x000e700000002600 */
[----:B------:R-:W2:Y:S01]  /*0070*/  LDC.64 R2, c[0x0][0x3a0] ;  /* 0x0000e800ff027b82 */ /* 0x000ea20000000a00 */
[----:B0-----:R-:W-:-:S02]  /*0080*/  IMAD R20, R20, UR5, R7 ;  /* 0x0000000514147c24 */ /* 0x001fc4000f8e0207 */
[----:B-1----:R-:W-:-:S03]  /*0090*/  IMAD R18, R18, UR4, R5 ;  /* 0x0000000412127c24 */ /* 0x002fc6000f8e0205 */
[----:B--2---:R-:W-:-:S04]  /*00a0*/  ISETP.GE.AND P0, PT, R20, R3, PT ;  /* 0x000000031400720c */ /* 0x004fc80003f06270 */
[----:B------:R-:W-:-:S13]  /*00b0*/  ISETP.GE.OR P0, PT, R18, R2, P0 ;  /* 0x000000021200720c */ /* 0x000fda0000706670 */
[----:B------:R-:W-:Y:S05]  /*00c0*/  @P0 EXIT ;  /* 0x000000000000094d */ /* 0x000fea0003800000 */
[----:B------:R-:W0:Y:S01]  /*00d0*/  LDC R19, c[0x0][0x3a8] ;  /* 0x0000ea00ff137b82 */ /* 0x000e220000000800 */
[----:B------:R-:W1:Y:S01]  /*00e0*/  LDCU.64 UR4, c[0x0][0x358] ;  /* 0x00006b00ff0477ac */ /* 0x000e620008000a00 */
[----:B------:R-:W-:Y:S01]  /*00f0*/  HFMA2 R24, -RZ, RZ, 0, 0 ;  /* 0x00000000ff187431 */ /* 0x000fe200000001ff */
[----:B0-----:R-:W-:-:S13]  /*0100*/  ISETP.GE.AND P0, PT, R19, 0x1, PT ;  /* 0x000000011300780c */ /* 0x001fda0003f06270 */
[----:B-1----:R-:W-:Y:S05]  /*0110*/  @!P0 BRA `(.L_x_0) ;  /* 0x0000000400e08947 */ /* 0x002fea0003800000 */
[C---:B------:R-:W-:Y:S01]  /*0120*/  ISETP.GE.U32.AND P1, PT, R19.reuse, 0x8, PT ;  /* 0x000000081300780c */ /* 0x040fe20003f26070 */
[----:B------:R-:W-:Y:S01]  /*0130*/  IMAD R2, R18, R19, RZ ;  /* 0x0000001312027224 */ /* 0x000fe200078e02ff */
[----:B------:R-:W-:Y:S02]  /*0140*/  LOP3.LUT R27, R19, 0x7, RZ, 0xc0, !PT ;  /* 0x00000007131b7812 */ /* 0x000fe400078ec0ff */
[----:B------:R-:W-:Y:S02]  /*0150*/  MOV R24, RZ ;  /* 0x000000ff00187202 */ /* 0x000fe40000000f00 */
[----:B------:R-:W-:Y:S02]  /*0160*/  ISETP.NE.AND P0, PT, R27, RZ, PT ;  /* 0x000000ff1b00720c */ /* 0x000fe40003f05270 */
[----:B------:R-:W-:-:S05]  /*0170*/  MOV R21, RZ ;  /* 0x000000ff00157202 */ /* 0x000fca0000000f00 */
[----:B------:R-:W-:Y:S06]  /*0180*/  @!P1 BRA `(.L_x_1) ;  /* 0x0000000000c49947 */ /* 0x000fec0003800000 */
[----:B------:R-:W0:Y:S01]  /*0190*/  LDC.64 R4, c[0x0][0x380] ;  /* 0x0000e000ff047b82 */ /* 0x000e220000000a00 */
[----:B------:R-:W-:Y:S02]  /*01a0*/  LOP3.LUT R21, R19, 0x7ffffff8, RZ, 0xc0, !PT ;  /* 0x7ffffff813157812 */ /* 0x000fe400078ec0ff */
[----:B------:R-:W-:Y:S02]  /*01b0*/  MOV R24, RZ ;  /* 0x000000ff00187202 */ /* 0x000fe40000000f00 */
[----:B------:R-:W-:Y:S02]  /*01c0*/  MOV R0, R20 ;  /* 0x0000001400007202 */ /* 0x000fe40000000f00 */
[----:B------:R-:W-:Y:S01]  /*01d0*/  IADD3 R22, PT, PT, -R21, RZ, RZ ;  /* 0x000000ff15167210 */ /* 0x000fe20007ffe1ff */
[----:B0-----:R-:W-:-:S03]  /*01e0*/  IMAD.WIDE.U32 R4, R2, 0x4, R4 ;  /* 0x0000000402047825 */ /* 0x001fc600078e0004 */
[----:B------:R-:W-:-:S04]  /*01f0*/  IADD3 R6, P1, PT, R4, 0x10, RZ ;  /* 0x0000001004067810 */ /* 0x000fc80007f3e0ff */
[----:B------:R-:W-:-:S09]  /*0200*/  IADD3.X R7, PT, PT, RZ, R5, RZ, P1, !PT ;  /* 0x00000005ff077210 */ /* 0x000fd20000ffe4ff */
.L_x_2:
[----:B------:R-:W0:Y:S01]  /*0210*/  LDC.64 R16, c[0x0][0x388] ;  /* 0x0000e200ff107b82 */ /* 0x000e220000000a00 */
[----:B------:R-:W-:Y:S02]  /*0220*/  MOV R4, R6 ;  /* 0x0000000600047202 */ /* 0x000fe40000000f00 */
[----:B------:R-:W-:-:S05]  /*0230*/  MOV R5, R7 ;  /* 0x0000000700057202 */ /* 0x000fca0000000f00 */
[----:B------:R-:W2:Y:S04]  /*0240*/  LDG.E.CONSTANT R25, desc[UR4][R4.64+-0x10] ;  /* 0xfffff00404197981 */ /* 0x000ea8000c1e9900 */
[----:B------:R-:W3:Y:S04]  /*0250*/  LDG.E.CONSTANT R23, desc[UR4][R4.64+-0xc] ;  /* 0xfffff40404177981 */ /* 0x000ee8000c1e9900 */
[----:B------:R-:W4:Y:S04]  /*0260*/  LDG.E.CONSTANT R29, desc[UR4][R4.64+-0x8] ;  /* 0xfffff804041d7981 */ /* 0x000f28000c1e9900 */
[----:B------:R-:W5:Y:S01]  /*0270*/  LDG.E.CONSTANT R28, desc[UR4][R4.64+-0x4] ;  /* 0xfffffc04041c7981 */ /* 0x000f62000c1e9900 */
[----:B0-----:R-:W-:-:S05]  /*0280*/  IMAD.WIDE R16, R0, 0x4, R16 ;  /* 0x0000000400107825 */ /* 0x001fca00078e0210 */
[----:B------:R0:W2:Y:S01]  /*0290*/  LDG.E.CONSTANT R26, desc[UR4][R16.64] ;  /* 0x00000004101a7981 */ /* 0x0000a2000c1e9900 */
[----:B------:R-:W-:-:S04]  /*02a0*/  IMAD.WIDE R14, R3, 0x4, R16 ;  /* 0x00000004030e7825 */ /* 0x000fc800078e0210 */
[C---:B------:R-:W-:Y:S02]  /*02b0*/  IMAD.WIDE R6, R3.reuse, 0x4, R14 ;  /* 0x0000000403067825 */ /* 0x040fe400078e020e */
[----:B------:R-:W3:Y:S02]  /*02c0*/  LDG.E.CONSTANT R14, desc[UR4][R14.64] ;  /* 0x000000040e0e7981 */ /* 0x000ee4000c1e9900 */
[C---:B------:R-:W-:Y:S02]  /*02d0*/  IMAD.WIDE R10, R3.reuse, 0x4, R6 ;  /* 0x00000004030a7825 */ /* 0x040fe400078e0206 */
[----:B------:R-:W4:Y:S02]  /*02e0*/  LDG.E.CONSTANT R6, desc[UR4][R6.64] ;  /* 0x0000000406067981 */ /* 0x000f24000c1e9900 */
[C---:B------:R-:W-:Y:S02]  /*02f0*/  IMAD.WIDE R8, R3.reuse, 0x4, R10 ;  /* 0x0000000403087825 */ /* 0x040fe400078e020a */
[----:B------:R-:W5:Y:S02]  /*0300*/  LDG.E.CONSTANT R10, desc[UR4][R10.64] ;  /* 0x000000040a0a7981 */ /* 0x000f64000c1e9900 */
[----:B------:R-:W-:-:S02]  /*0310*/  IMAD.WIDE R12, R3, 0x4, R8 ;  /* 0x00000004030c7825 */ /* 0x000fc400078e0208 */
[----:B------:R-:W5:Y:S04]  /*0320*/  LDG.E.CONSTANT R7, desc[UR4][R4.64] ;  /* 0x0000000404077981 */ /* 0x000f68000c1e9900 */
[----:B------:R-:W5:Y:S01]  /*0330*/  LDG.E.CONSTANT R8, desc[UR4][R8.64] ;  /* 0x0000000408087981 */ /* 0x000f62000c1e9900 */
[----:B0-----:R-:W-:-:S03]  /*0340*/  IMAD.WIDE R16, R3, 0x4, R12 ;  /* 0x0000000403107825 */ /* 0x001fc600078e020c */
[----:B------:R-:W5:Y:S04]  /*0350*/  LDG.E.CONSTANT R12, desc[UR4][R12.64] ;  /* 0x000000040c0c7981 */ /* 0x000f68000c1e9900 */
[----:B------:R-:W5:Y:S04]  /*0360*/  LDG.E.CONSTANT R15, desc[UR4][R16.64] ;  /* 0x00000004100f7981 */ /* 0x000f68000c1e9900 */
[----:B------:R-:W5:Y:S04]  /*0370*/  LDG.E.CONSTANT R9, desc[UR4][R4.64+0x4] ;  /* 0x0000040404097981 */ /* 0x000f68000c1e9900 */
[----:B------:R-:W5:Y:S01]  /*0380*/  LDG.E.CONSTANT R11, desc[UR4][R4.64+0xc] ;  /* 0x00000c04040b7981 */ /* 0x000f62000c1e9900 */
[----:B--2---:R-:W-:Y:S01]  /*0390*/  FFMA R26, R25, R26, R24 ;  /* 0x0000001a191a7223 */ /* 0x004fe20000000018 */
[----:B------:R-:W-:-:S02]  /*03a0*/  IMAD.WIDE R24, R3, 0x4, R16 ;  /* 0x0000000403187825 */ /* 0x000fc400078e0210 */
[----:B------:R-:W2:Y:S04]  /*03b0*/  LDG.E.CONSTANT R16, desc[UR4][R4.64+0x8] ;  /* 0x0000080404107981 */ /* 0x000ea8000c1e9900 */
[----:B------:R-:W2:Y:S01]  /*03c0*/  LDG.E.CONSTANT R24, desc[UR4][R24.64] ;  /* 0x0000000418187981 */ /* 0x000ea2000c1e9900 */
[----:B---3--:R-:W-:Y:S01]  /*03d0*/  FFMA R14, R23, R14, R26 ;  /* 0x0000000e170e7223 */ /* 0x008fe2000000001a */
[----:B------:R-:W-:-:S03]  /*03e0*/  IADD3 R22, PT, PT, R22, 0x8, RZ ;  /* 0x0000000816167810 */ /* 0x000fc60007ffe0ff */
[----:B----4-:R-:W-:Y:S01]  /*03f0*/  FFMA R29, R29, R6, R14 ;  /* 0x000000061d1d7223 */ /* 0x010fe2000000000e */
[----:B------:R-:W-:-:S03]  /*0400*/  ISETP.NE.AND P1, PT, R22, RZ, PT ;  /* 0x000000ff1600720c */ /* 0x000fc60003f25270 */
[----:B-----5:R-:W-:Y:S01]  /*0410*/  FFMA R10, R28, R10, R29 ;  /* 0x0000000a1c0a7223 */ /* 0x020fe2000000001d */
[----:B------:R-:W-:-:S03]  /*0420*/  IADD3 R6, P2, PT, R4, 0x20, RZ ;  /* 0x0000002004067810 */ /* 0x000fc60007f5e0ff */
[----:B------:R-:W-:Y:S01]  /*0430*/  FFMA R8, R7, R8, R10 ;  /* 0x0000000807087223 */ /* 0x000fe2000000000a */
[----:B------:R-:W-:Y:S02]  /*0440*/  IADD3.X R7, PT, PT, RZ, R5, RZ, P2, !PT ;  /* 0x00000005ff077210 */ /* 0x000fe400017fe4ff */
[----:B------:R-:W-:Y:S01]  /*0450*/  LEA R0, R3, R0, 0x3 ;  /* 0x0000000003007211 */ /* 0x000fe200078e18ff */
[----:B------:R-:W-:-:S04]  /*0460*/  FFMA R9, R9, R12, R8 ;  /* 0x0000000c09097223 */ /* 0x000fc80000000008 */
[----:B--2---:R-:W-:-:S04]  /*0470*/  FFMA R16, R16, R15, R9 ;  /* 0x0000000f10107223 */ /* 0x004fc80000000009 */
[----:B------:R-:W-:Y:S01]  /*0480*/  FFMA R24, R11, R24, R16 ;  /* 0x000000180b187223 */ /* 0x000fe20000000010 */
[----:B------:R-:W-:Y:S06]  /*0490*/  @P1 BRA `(.L_x_2) ;  /* 0xfffffffc005c1947 */ /* 0x000fec000383ffff */
.L_x_1:
[----:B------:R-:W-:Y:S05]  /*04a0*/  @!P0 BRA `(.L_x_0) ;  /* 0x0000000000fc8947 */ /* 0x000fea0003800000 */
[----:B------:R-:W-:Y:S02]  /*04b0*/  ISETP.GE.U32.AND P1, PT, R27, 0x4, PT ;  /* 0x000000041b00780c */ /* 0x000fe40003f26070 */
[----:B------:R-:W-:-:S04]  /*04c0*/  LOP3.LUT R0, R19, 0x3, RZ, 0xc0, !PT ;  /* 0x0000000313007812 */ /* 0x000fc800078ec0ff */
[----:B------:R-:W-:-:S07]  /*04d0*/  ISETP.NE.AND P0, PT, R0, RZ, PT ;  /* 0x000000ff0000720c */ /* 0x000fce0003f05270 */
[----:B------:R-:W-:Y:S06]  /*04e0*/  @!P1 BRA `(.L_x_3) ;  /* 0x00000000006c9947 */ /* 0x000fec0003800000 */
[----:B------:R-:W0:Y:S01]  /*04f0*/  LDC.64 R6, c[0x0][0x388] ;  /* 0x0000e200ff067b82 */ /* 0x000e220000000a00 */
[----:B------:R-:W1:Y:S01]  /*0500*/  LDCU.64 UR6, c[0x0][0x380] ;  /* 0x00007000ff0677ac */ /* 0x000e620008000a00 */
[----:B------:R-:W-:Y:S01]  /*0510*/  IMAD R9, R21, R3, R20 ;  /* 0x0000000315097224 */ /* 0x000fe200078e0214 */
[CC--:B------:R-:W-:Y:S02]  /*0520*/  IADD3 R5, PT, PT, R2.reuse, R21.reuse, RZ ;  /* 0x0000001502057210 */ /* 0x0c0fe40007ffe0ff */
[----:B------:R-:W-:-:S03]  /*0530*/  IADD3 R10, P1, PT, R2, R21, RZ ;  /* 0x00000015020a7210 */ /* 0x000fc60007f3e0ff */
[----:B------:R-:W2:Y:S01]  /*0540*/  LDC.64 R14, c[0x0][0x380] ;  /* 0x0000e000ff0e7b82 */ /* 0x000ea20000000a00 */
[----:B0-----:R-:W-:-:S04]  /*0550*/  IMAD.WIDE R6, R9, 0x4, R6 ;  /* 0x0000000409067825 */ /* 0x001fc800078e0206 */
[----:B------:R-:W-:Y:S02]  /*0560*/  IMAD.WIDE R8, R3, 0x4, R6 ;  /* 0x0000000403087825 */ /* 0x000fe400078e0206 */
[----:B------:R-:W3:Y:S02]  /*0570*/  LDG.E.CONSTANT R6, desc[UR4][R6.64] ;  /* 0x0000000406067981 */ /* 0x000ee4000c1e9900 */
[----:B--2---:R-:W-:Y:S01]  /*0580*/  IMAD.WIDE.U32 R14, R5, 0x4, R14 ;  /* 0x00000004050e7825 */ /* 0x004fe200078e000e */
[----:B------:R-:W-:Y:S02]  /*0590*/  IADD3.X R5, PT, PT, RZ, RZ, RZ, P1, !PT ;  /* 0x000000ffff057210 */ /* 0x000fe40000ffe4ff */
[----:B-1----:R-:W-:-:S03]  /*05a0*/  LEA R4, P1, R10, UR6, 0x2 ;  /* 0x000000060a047c11 */ /* 0x002fc6000f8210ff */
[----:B------:R-:W3:Y:S01]  /*05b0*/  LDG.E.CONSTANT R15, desc[UR4][R14.64] ;  /* 0x000000040e0f7981 */ /* 0x000ee2000c1e9900 */
[----:B------:R-:W-:Y:S01]  /*05c0*/  LEA.HI.X R5, R10, UR7, R5, 0x2, P1 ;  /* 0x000000070a057c11 */ /* 0x000fe200088f1405 */
[C---:B------:R-:W-:Y:S02]  /*05d0*/  IMAD.WIDE R10, R3.reuse, 0x4, R8 ;  /* 0x00000004030a7825 */ /* 0x040fe400078e0208 */
[----:B------:R-:W2:Y:S04]  /*05e0*/  LDG.E.CONSTANT R8, desc[UR4][R8.64] ;  /* 0x0000000408087981 */ /* 0x000ea8000c1e9900 */
[----:B------:R-:W2:Y:S01]  /*05f0*/  LDG.E.CONSTANT R17, desc[UR4][R4.64+0x4] ;  /* 0x0000040404117981 */ /* 0x000ea2000c1e9900 */
[----:B------:R-:W-:-:S03]  /*0600*/  IMAD.WIDE R12, R3, 0x4, R10 ;  /* 0x00000004030c7825 */ /* 0x000fc600078e020a */
[----:B------:R-:W4:Y:S04]  /*0610*/  LDG.E.CONSTANT R22, desc[UR4][R10.64] ;  /* 0x000000040a167981 */ /* 0x000f28000c1e9900 */
[----:B------:R-:W4:Y:S04]  /*0620*/  LDG.E.CONSTANT R16, desc[UR4][R4.64+0x8] ;  /* 0x0000080404107981 */ /* 0x000f28000c1e9900 */
[----:B------:R-:W5:Y:S04]  /*0630*/  LDG.E.CONSTANT R23, desc[UR4][R4.64+0xc] ;  /* 0x00000c0404177981 */ /* 0x000f68000c1e9900 */
[----:B------:R-:W5:Y:S01]  /*0640*/  LDG.E.CONSTANT R12, desc[UR4][R12.64] ;  /* 0x000000040c0c7981 */ /* 0x000f62000c1e9900 */
[----:B------:R-:W-:Y:S01]  /*0650*/  IADD3 R21, PT, PT, R21, 0x4, RZ ;  /* 0x0000000415157810 */ /* 0x000fe20007ffe0ff */
[----:B---3--:R-:W-:-:S04]  /*0660*/  FFMA R24, R15, R6, R24 ;  /* 0x000000060f187223 */ /* 0x008fc80000000018 */
[----:B--2---:R-:W-:-:S04]  /*0670*/  FFMA R17, R17, R8, R24 ;  /* 0x0000000811117223 */ /* 0x004fc80000000018 */
[----:B----4-:R-:W-:-:S04]  /*0680*/  FFMA R16, R16, R22, R17 ;  /* 0x0000001610107223 */ /* 0x010fc80000000011 */
[----:B-----5:R-:W-:-:S07]  /*0690*/  FFMA R24, R23, R12, R16 ;  /* 0x0000000c17187223 */ /* 0x020fce0000000010 */
.L_x_3:
[----:B------:R-:W-:Y:S05]  /*06a0*/  @!P0 BRA `(.L_x_0) ;  /* 0x00000000007c8947 */ /* 0x000fea0003800000 */
[----:B------:R-:W-:Y:S01]  /*06b0*/  ISETP.NE.AND P1, PT, R0, 0x1, PT ;  /* 0x000000010000780c */ /* 0x000fe20003f25270 */
[----:B------:R-:W0:Y:S01]  /*06c0*/  LDC.64 R12, c[0x0][0x380] ;  /* 0x0000e000ff0c7b82 */ /* 0x000e220000000a00 */
[----:B------:R-:W-:-:S04]  /*06d0*/  LOP3.LUT R19, R19, 0x1, RZ, 0xc0, !PT ;  /* 0x0000000113137812 */ /* 0x000fc800078ec0ff */
[----:B------:R-:W-:-:S03]  /*06e0*/  ISETP.NE.U32.AND P0, PT, R19, 0x1, PT ;  /* 0x000000011300780c */ /* 0x000fc60003f05070 */
[----:B------:R-:W1:Y:S04]  /*06f0*/  LDC.64 R10, c[0x0][0x388] ;  /* 0x0000e200ff0a7b82 */ /* 0x000e680000000a00 */
[CC--:B------:R-:W-:Y:S02]  /*0700*/  @P1 IADD3 R15, PT, PT, R2.reuse, R21.reuse, RZ ;  /* 0x00000015020f1210 */ /* 0x0c0fe40007ffe0ff */
[----:B------:R-:W-:Y:S02]  /*0710*/  @P1 IADD3 R0, P2, PT, R2, R21, RZ ;  /* 0x0000001502001210 */ /* 0x000fe40007f5e0ff */
[----:B------:R-:W2:Y:S02]  /*0720*/  @P1 LDC.64 R4, c[0x0][0x380] ;  /* 0x0000e000ff041b82 */ /* 0x000ea40000000a00 */
[----:B------:R-:W-:-:S06]  /*0730*/  @P1 IADD3.X R14, PT, PT, RZ, RZ, RZ, P2, !PT ;  /* 0x000000ffff0e1210 */ /* 0x000fcc00017fe4ff */
[----:B------:R-:W3:Y:S01]  /*0740*/  LDC.64 R6, c[0x0][0x380] ;  /* 0x0000e000ff067b82 */ /* 0x000ee20000000a00 */
[----:B0-----:R-:W-:-:S04]  /*0750*/  @P1 IMAD.WIDE.U32 R12, R15, 0x4, R12 ;  /* 0x000000040f0c1825 */ /* 0x001fc800078e000c */
[C---:B------:R-:W-:Y:S01]  /*0760*/  @P1 IMAD R15, R21.reuse, R3, R20 ;  /* 0x00000003150f1224 */ /* 0x040fe200078e0214 */
[----:B------:R-:W-:Y:S01]  /*0770*/  @P1 IADD3 R21, PT, PT, R21, 0x2, RZ ;  /* 0x0000000215151810 */ /* 0x000fe20007ffe0ff */
[----:B------:R-:W4:Y:S01]  /*0780*/  @P1 LDG.E.CONSTANT R13, desc[UR4][R12.64] ;  /* 0x000000040c0d1981 */ /* 0x000f22000c1e9900 */
[----:B------:R-:W0:Y:S01]  /*0790*/  LDC.64 R8, c[0x0][0x388] ;  /* 0x0000e200ff087b82 */ /* 0x000e220000000a00 */
[----:B-1----:R-:W-:Y:S01]  /*07a0*/  @P1 IMAD.WIDE R10, R15, 0x4, R10 ;  /* 0x000000040f0a1825 */ /* 0x002fe200078e020a */
[----:B------:R-:W-:Y:S02]  /*07b0*/  @!P0 IADD3 R17, PT, PT, R2, R21, RZ ;  /* 0x0000001502118210 */ /* 0x000fe40007ffe0ff */
[----:B--2---:R-:W-:Y:S01]  /*07c0*/  @P1 LEA R4, P2, R0, R4, 0x2 ;  /* 0x0000000400041211 */ /* 0x004fe200078410ff */
[----:B------:R-:W-:-:S03]  /*07d0*/  @!P0 IMAD R21, R21, R3, R20 ;  /* 0x0000000315158224 */ /* 0x000fc600078e0214 */
[----:B------:R-:W-:Y:S01]  /*07e0*/  @P1 LEA.HI.X R5, R0, R5, R14, 0x2, P2 ;  /* 0x0000000500051211 */ /* 0x000fe200010f140e */
[----:B------:R-:W-:Y:S01]  /*07f0*/  @P1 IMAD.WIDE R14, R3, 0x4, R10 ;  /* 0x00000004030e1825 */ /* 0x000fe200078e020a */
[----:B------:R-:W4:Y:S03]  /*0800*/  @P1 LDG.E.CONSTANT R0, desc[UR4][R10.64] ;  /* 0x000000040a001981 */ /* 0x000f26000c1e9900 */
[----:B---3--:R-:W-:Y:S01]  /*0810*/  @!P0 IMAD.WIDE.U32 R6, R17, 0x4, R6 ;  /* 0x0000000411068825 */ /* 0x008fe200078e0006 */
[----:B------:R-:W2:Y:S04]  /*0820*/  @P1 LDG.E.CONSTANT R5, desc[UR4][R4.64+0x4] ;  /* 0x0000040404051981 */ /* 0x000ea8000c1e9900 */
[----:B------:R-:W2:Y:S01]  /*0830*/  @P1 LDG.E.CONSTANT R14, desc[UR4][R14.64] ;  /* 0x000000040e0e1981 */ /* 0x000ea2000c1e9900 */
[----:B0-----:R-:W-:-:S03]  /*0840*/  @!P0 IMAD.WIDE R8, R21, 0x4, R8 ;  /* 0x0000000415088825 */ /* 0x001fc600078e0208 */
[----:B------:R-:W3:Y:S04]  /*0850*/  @!P0 LDG.E.CONSTANT R7, desc[UR4][R6.64] ;  /* 0x0000000406078981 */ /* 0x000ee8000c1e9900 */
[----:B------:R-:W3:Y:S01]  /*0860*/  @!P0 LDG.E.CONSTANT R8, desc[UR4][R8.64] ;  /* 0x0000000408088981 */ /* 0x000ee2000c1e9900 */
[----:B----4-:R-:W-:-:S04]  /*0870*/  @P1 FFMA R0, R13, R0, R24 ;  /* 0x000000000d001223 */ /* 0x010fc80000000018 */
[----:B--2---:R-:W-:-:S04]  /*0880*/  @P1 FFMA R24, R5, R14, R0 ;  /* 0x0000000e05181223 */ /* 0x004fc80000000000 */
[----:B---3--:R-:W-:-:S07]  /*0890*/  @!P0 FFMA R24, R7, R8, R24 ;  /* 0x0000000807188223 */ /* 0x008fce0000000018 */
.L_x_0:
[----:B------:R-:W0:Y:S02]  /*08a0*/  LDC.64 R4, c[0x0][0x390] ;  /* 0x0000e400ff047b82 */ /* 0x000e240000000a00 */
[----:B0-----:R-:W-:-:S06]  /*08b0*/  IMAD.WIDE R4, R20, 0x4, R4 ;  /* 0x0000000414047825 */ /* 0x001fcc00078e0204 */
[----:B------:R-:W2:Y:S01]  /*08c0*/  LDG.E.CONSTANT R5, desc[UR4][R4.64] ;  /* 0x0000000404057981 */ /* 0x000ea2000c1e9900 */
[----:B------:R-:W-:Y:S02]  /*08d0*/  MOV R8, 0x3c80f082 ;  /* 0x3c80f08200087802 */ /* 0x000fe40000000f00 */
[----:B------:R-:W-:Y:S01]  /*08e0*/  MOV R11, 0x3f800000 ;  /* 0x3f800000000b7802 */ /* 0x000fe20000000f00 */
[----:B--2---:R-:W-:Y:S02]  /*08f0*/  FADD R24, R5, R24 ;  /* 0x0000001805187221 */ /* 0x004fe40000000000 */
[----:B------:R-:W0:Y:S02]  /*0900*/  LDC.64 R4, c[0x0][0x398] ;  /* 0x0000e600ff047b82 */ /* 0x000e240000000a00 */
[----:B------:R-:W-:-:S04]  /*0910*/  FMUL R7, R24, 0.044714998453855514526 ;  /* 0x3d37271318077820 */ /* 0x000fc80000400000 */
[----:B------:R-:W-:-:S04]  /*0920*/  FMUL R7, R24, R7 ;  /* 0x0000000718077220 */ /* 0x000fc80000400000 */
[C---:B------:R-:W-:Y:S01]  /*0930*/  FFMA R7, R24.reuse, R7, R24 ;  /* 0x0000000718077223 */ /* 0x040fe20000000018 */
[----:B------:R-:W-:-:S03]  /*0940*/  FMUL R24, R24, 0.5 ;  /* 0x3f00000018187820 */ /* 0x000fc60000400000 */
[----:B------:R-:W-:-:S04]  /*0950*/  FMUL R7, R7, 0.79788458347320556641 ;  /* 0x3f4c422a07077820 */ /* 0x000fc80000400000 */
[C---:B------:R-:W-:Y:S01]  /*0960*/  FMUL R0, |R7|.reuse, 2.8853900432586669922 ;  /* 0x4038aa3b07007820 */ /* 0x040fe20000400200 */
[C---:B------:R-:W-:Y:S01]  /*0970*/  FMUL R9, R7.reuse, R7 ;  /* 0x0000000707097220 */ /* 0x040fe20000400000 */
[C---:B------:R-:W-:Y:S02]  /*0980*/  FSETP.GE.AND P1, PT, |R7|.reuse, 0.60000002384185791016, PT ;  /* 0x3f19999a0700780b */ /* 0x040fe40003f26200 */
[----:B------:R-:W-:Y:S01]  /*0990*/  FSETP.GE.AND P0, PT, |R7|, 9.010913848876953125, PT ;  /* 0x41102cb40700780b */ /* 0x000fe20003f06200 */
[C---:B------:R-:W-:Y:S01]  /*09a0*/  FFMA R8, R9.reuse, R8, -0.052303962409496307373 ;  /* 0xbd563cae09087423 */ /* 0x040fe20000000008 */
[----:B------:R-:W1:Y:S02]  /*09b0*/  MUFU.EX2 R0, R0 ;  /* 0x0000000000007308 */ /* 0x000e640000000800 */
[----:B-1----:R-:W-:Y:S01]  /*09c0*/  FADD R2, R0, 1 ;  /* 0x3f80000000027421 */ /* 0x002fe20000000000 */
[----:B------:R-:W-:-:S04]  /*09d0*/  FFMA R0, R9, R8, 0.1331529766321182251 ;  /* 0x3e08594109007423 */ /* 0x000fc80000000008 */
[C---:B------:R-:W-:Y:S01]  /*09e0*/  FFMA R0, R9.reuse, R0, -0.33332768082618713379 ;  /* 0xbeaaa9ed09007423 */ /* 0x040fe20000000000 */
[----:B------:R-:W1:Y:S03]  /*09f0*/  MUFU.RCP R2, R2 ;  /* 0x0000000200027308 */ /* 0x000e660000001000 */
[----:B------:R-:W-:Y:S01]  /*0a00*/  FFMA R0, R9, R0, RZ ;  /* 0x0000000009007223 */ /* 0x000fe200000000ff */
[----:B-1----:R-:W-:-:S05]  /*0a10*/  FFMA R6, R2, -2, R11 ;  /* 0xc000000002067823 */ /* 0x002fca000000000b */
[----:B------:R-:W-:-:S04]  /*0a20*/  FSEL R6, R6, 1, !P0 ;  /* 0x3f80000006067808 */ /* 0x000fc80004000000 */
[--C-:B------:R-:W-:Y:S01]  /*0a30*/  LOP3.LUT R6, R6, 0x80000000, R7.reuse, 0xb8, !PT ;  /* 0x8000000006067812 */ /* 0x100fe200078eb807 */
[----:B------:R-:W-:Y:S01]  /*0a40*/  @!P1 FFMA R6, R7, R0, R7 ;  /* 0x0000000007069223 */ /* 0x000fe20000000007 */
[----:B------:R-:W-:-:S03]  /*0a50*/  IMAD R7, R18, R3, R20 ;  /* 0x0000000312077224 */ /* 0x000fc600078e0214 */
[----:B------:R-:W-:Y:S01]  /*0a60*/  FADD R3, R6, 1 ;  /* 0x3f80000006037421 */ /* 0x000fe20000000000 */
[----:B0-----:R-:W-:-:S04]  /*0a70*/  IMAD.WIDE R4, R7, 0x4, R4 ;  /* 0x0000000407047825 */ /* 0x001fc800078e0204 */
[----:B------:R-:W-:-:S05]  /*0a80*/  FMUL R3, R24, R3 ;  /* 0x0000000318037220 */ /* 0x000fca0000400000 */
[----:B------:R-:W-:Y:S01]  /*0a90*/  STG.E desc[UR4][R4.64], R3 ;  /* 0x0000000304007986 */ /* 0x000fe2000c101904 */
[----:B------:R-:W-:Y:S05]  /*0aa0*/  EXIT ;  /* 0x000000000000794d */ /* 0x000fea0003800000 */
.L_x_4:
[----:B------:R-:W-:-:S00]  /*0ab0*/  BRA `(.L_x_4) ;  /* 0xfffffffc00fc7947 */ /* 0x000fc0000383ffff */
[----:B------:R-:W-:-:S00]  /*0ac0*/  NOP ;  /* 0x0000000000007918 */ /* 0x000fc00000000000 */
        /* <DEDUP_REMOVED lines=11> */
.L_x_5:


//--------------------- .nv.shared.reserved.0     --------------------------
	.section	.nv.shared.reserved.0,"aw",@nobits
	.weak		__nv_reservedSMEM_offset_0_alias
	.size		__nv_reservedSMEM_offset_0_alias, 0, 64
	.other		__nv_reservedSMEM_offset_0_alias,@"STO_CUDA_RESERVED_SHARED STV_DEFAULT"
__nv_reservedSMEM_offset_0_alias:
	.zero		0
	.zero		64


//--------------------- .nv.constant0._Z20fused_gemm_bias_geluPKfS0_S0_Pfiii --------------------------
	.section	.nv.constant0._Z20fused_gemm_bias_geluPKfS0_S0_Pfiii,"a",@progbits
	.sectionflags	@""
	.align	4
.nv.constant0._Z20fused_gemm_bias_geluPKfS0_S0_Pfiii:
	.zero		940


//--------------------- SYMBOLS --------------------------

	.type		.nv.reservedSmem.offset0,@object
	.size		.nv.reservedSmem.offset0,0x4
